	.headerflags	@"EF_CUDA_TEXMODE_UNIFIED EF_CUDA_64BIT_ADDRESS EF_CUDA_ACCELERATORS EF_CUDA_SM90 EF_CUDA_VIRTUAL_SM(EF_CUDA_SM90)"
	.elftype	@"ET_EXEC"


//--------------------- .nv.info                  --------------------------
	.section	.nv.info,"",@"SHT_CUDA_INFO"
	.align	4


	//----- nvinfo : EIATTR_REGCOUNT
	.align		4
        /*0000*/ 	.byte	0x04, 0x2f
        /*0002*/ 	.short	(.L_1 - .L_0)
	.align		4
.L_0:
        /*0004*/ 	.word	index@(triton_per_fused_mul_sum_1)
        /*0008*/ 	.word	0x0000000e


	//----- nvinfo : EIATTR_MIN_STACK_SIZE
	.align		4
.L_1:
        /*000c*/ 	.byte	0x04, 0x12
        /*000e*/ 	.short	(.L_3 - .L_2)
	.align		4
.L_2:
        /*0010*/ 	.word	index@(triton_per_fused_mul_sum_1)
        /*0014*/ 	.word	0x00000000


	//----- nvinfo : EIATTR_FRAME_SIZE
	.align		4
.L_3:
        /*0018*/ 	.byte	0x04, 0x11
        /*001a*/ 	.short	(.L_5 - .L_4)
	.align		4
.L_4:
        /*001c*/ 	.word	index@(triton_per_fused_mul_sum_1)
        /*0020*/ 	.word	0x00000000


	//----- nvinfo : EIATTR_MIN_STACK_SIZE
	.align		4
.L_5:
        /*0024*/ 	.byte	0x04, 0x12
        /*0026*/ 	.short	(.L_7 - .L_6)
	.align		4
.L_6:
        /*0028*/ 	.word	index@(triton_per_fused_mul_sum_1)
        /*002c*/ 	.word	0x00000000
.L_7:


//--------------------- .nv.info.triton_per_fused_mul_sum_1 --------------------------
	.section	.nv.info.triton_per_fused_mul_sum_1,"",@"SHT_CUDA_INFO"
	.sectionflags	@""
	.align	4


	//----- nvinfo : EIATTR_CUDA_API_VERSION
	.align		4
        /*0000*/ 	.byte	0x04, 0x37
        /*0002*/ 	.short	(.L_9 - .L_8)
.L_8:
        /*0004*/ 	.word	0x0000007c


	//----- nvinfo : EIATTR_KPARAM_INFO
	.align		4
.L_9:
        /*0008*/ 	.byte	0x04, 0x17
        /*000a*/ 	.short	(.L_11 - .L_10)
.L_10:
        /*000c*/ 	.word	0x00000000
        /*0010*/ 	.short	0x0004
        /*0012*/ 	.short	0x001c
        /*0014*/ 	.byte	0x00, 0xf0, 0x11, 0x00


	//----- nvinfo : EIATTR_KPARAM_INFO
	.align		4
.L_11:
        /*0018*/ 	.byte	0x04, 0x17
        /*001a*/ 	.short	(.L_13 - .L_12)
.L_12:
        /*001c*/ 	.word	0x00000000
        /*0020*/ 	.short	0x0003
        /*0022*/ 	.short	0x0018
        /*0024*/ 	.byte	0x00, 0xf0, 0x11, 0x00


	//----- nvinfo : EIATTR_KPARAM_INFO
	.align		4
.L_13:
        /*0028*/ 	.byte	0x04, 0x17
        /*002a*/ 	.short	(.L_15 - .L_14)
.L_14:
        /*002c*/ 	.word	0x00000000
        /*0030*/ 	.short	0x0002
        /*0032*/ 	.short	0x0010
        /*0034*/ 	.byte	0x00, 0xf4, 0x21, 0x00


	//----- nvinfo : EIATTR_KPARAM_INFO
	.align		4
.L_15:
        /*0038*/ 	.byte	0x04, 0x17
        /*003a*/ 	.short	(.L_17 - .L_16)
.L_16:
        /*003c*/ 	.word	0x00000000
        /*0040*/ 	.short	0x0001
        /*0042*/ 	.short	0x0008
        /*0044*/ 	.byte	0x00, 0xf4, 0x21, 0x00


	//----- nvinfo : EIATTR_KPARAM_INFO
	.align		4
.L_17:
        /*0048*/ 	.byte	0x04, 0x17
        /*004a*/ 	.short	(.L_19 - .L_18)
.L_18:
        /*004c*/ 	.word	0x00000000
        /*0050*/ 	.short	0x0000
        /*0052*/ 	.short	0x0000
        /*0054*/ 	.byte	0x00, 0xf4, 0x21, 0x00


	//----- nvinfo : EIATTR_SPARSE_MMA_MASK
	.align		4
.L_19:
        /*0058*/ 	.byte	0x03, 0x50
        /*005a*/ 	.short	0x0000


	//----- nvinfo : EIATTR_MAXREG_COUNT
	.align		4
        /*005c*/ 	.byte	0x03, 0x1b
        /*005e*/ 	.short	0x00ff


	//----- nvinfo : EIATTR_COOP_GROUP_MASK_REGIDS
	.align		4
        /*0060*/ 	.byte	0x04, 0x29
        /*0062*/ 	.short	(.L_21 - .L_20)


	//   ....[0]....
.L_20:
        /*0064*/ 	.word	0xffffffff


	//   ....[1]....
        /*0068*/ 	.word	0xffffffff


	//   ....[2]....
        /*006c*/ 	.word	0xffffffff


	//   ....[3]....
        /*0070*/ 	.word	0xffffffff


	//----- nvinfo : EIATTR_COOP_GROUP_INSTR_OFFSETS
	.align		4
.L_21:
        /*0074*/ 	.byte	0x04, 0x28
        /*0076*/ 	.short	(.L_23 - .L_22)


	//   ....[0]....
.L_22:
        /*0078*/ 	.word	0x000001a0


	//   ....[1]....
        /*007c*/ 	.word	0x000001c0


	//   ....[2]....
        /*0080*/ 	.word	0x000001e0


	//   ....[3]....
        /*0084*/ 	.word	0x00000220


	//----- nvinfo : EIATTR_EXIT_INSTR_OFFSETS
	.align		4
.L_23:
        /*0088*/ 	.byte	0x04, 0x1c
        /*008a*/ 	.short	(.L_25 - .L_24)


	//   ....[0]....
.L_24:
        /*008c*/ 	.word	0x00000250


	//   ....[1]....
        /*0090*/ 	.word	0x00000270


	//----- nvinfo : EIATTR_REQNTID
	.align		4
.L_25:
        /*0094*/ 	.byte	0x04, 0x10
        /*0096*/ 	.short	(.L_27 - .L_26)
.L_26:
        /*0098*/ 	.word	0x00000040
        /*009c*/ 	.word	0x00000001
        /*00a0*/ 	.word	0x00000001


	//----- nvinfo : EIATTR_CBANK_PARAM_SIZE
	.align		4
.L_27:
        /*00a4*/ 	.byte	0x03, 0x19
        /*00a6*/ 	.short	0x0020


	//----- nvinfo : EIATTR_PARAM_CBANK
	.align		4
        /*00a8*/ 	.byte	0x04, 0x0a
        /*00aa*/ 	.short	(.L_29 - .L_28)
	.align		4
.L_28:
        /*00ac*/ 	.word	index@(.nv.constant0.triton_per_fused_mul_sum_1)
        /*00b0*/ 	.short	0x0210
        /*00b2*/ 	.short	0x0020


	//----- nvinfo : EIATTR_SW_WAR
	.align		4
.L_29:
        /*00b4*/ 	.byte	0x04, 0x36
        /*00b6*/ 	.short	(.L_31 - .L_30)
.L_30:
        /*00b8*/ 	.word	0x00000008
.L_31:


//--------------------- .nv.callgraph             --------------------------
	.section	.nv.callgraph,"",@"SHT_CUDA_CALLGRAPH"
	.align	4
	.sectionentsize	8
	.align		4
        /*0000*/ 	.word	0x00000000
	.align		4
        /*0004*/ 	.word	0xffffffff
	.align		4
        /*0008*/ 	.word	0x00000000
	.align		4
        /*000c*/ 	.word	0xfffffffe
	.align		4
        /*0010*/ 	.word	0x00000000
	.align		4
        /*0014*/ 	.word	0xfffffffd
	.align		4
        /*0018*/ 	.word	0x00000000
	.align		4
        /*001c*/ 	.word	0xfffffffc


//--------------------- .text.triton_per_fused_mul_sum_1 --------------------------
	.section	.text.triton_per_fused_mul_sum_1,"ax",@progbits
	.align	128
        .global         triton_per_fused_mul_sum_1
        .type           triton_per_fused_mul_sum_1,@function
        .size           triton_per_fused_mul_sum_1,(.L_x_1 - triton_per_fused_mul_sum_1)
        .other          triton_per_fused_mul_sum_1,@"STO_CUDA_ENTRY STV_DEFAULT"
triton_per_fused_mul_sum_1:
.text.triton_per_fused_mul_sum_1:
[----:B------:R-:W0:Y:S02]  /*0000*/  LDC R1, c[0x0][0x28] ;  /* 0x00000a00ff017b82 */ /* 0x000e240000000800 */
[----:B------:R-:W1:Y:S01]  /*0010*/  S2R R0, SR_CTAID.X ;  /* 0x0000000000007919 */ /* 0x000e620000002500 */
[----:B------:R-:W2:Y:S01]  /*0020*/  LDC.64 R4, c[0x0][0x218] ;  /* 0x00008600ff047b82 */ /* 0x000ea20000000a00 */
[----:B------:R-:W-:Y:S01]  /*0030*/  ULDC.64 UR4, c[0x0][0x208] ;  /* 0x0000820000047ab9 */ /* 0x000fe20000000a00 */
[----:B------:R-:W3:Y:S06]  /*0040*/  S2R R8, SR_TID.X ;  /* 0x0000000000087919 */ /* 0x000eec0000002100 */
[----:B------:R-:W4:Y:S01]  /*0050*/  LDC.64 R2, c[0x0][0x210] ;  /* 0x00008400ff027b82 */ /* 0x000f220000000a00 */
[----:B-1----:R-:W-:-:S02]  /*0060*/  SHF.R.S32.HI R7, RZ, 0x1f, R0 ;  /* 0x0000001fff077819 */ /* 0x002fc40000011400 */
[----:B------:R-:W-:Y:S02]  /*0070*/  ISETP.GE.AND P0, PT, R0, 0x10, PT ;  /* 0x000000100000780c */ /* 0x000fe40003f06270 */
[----:B------:R-:W-:Y:S01]  /*0080*/  LEA.HI R7, R7, R0, RZ, 0x2 ;  /* 0x0000000007077211 */ /* 0x000fe200078f10ff */
[----:B---3--:R-:W-:-:S03]  /*0090*/  IMAD.SHL.U32 R6, R8, 0x4, RZ ;  /* 0x0000000408067824 */ /* 0x008fc600078e00ff */
[C---:B------:R-:W-:Y:S01]  /*00a0*/  LOP3.LUT R9, R7.reuse, 0xfffffffc, RZ, 0xc0, !PT ;  /* 0xfffffffc07097812 */ /* 0x040fe200078ec0ff */
[----:B------:R-:W-:Y:S01]  /*00b0*/  IMAD.SHL.U32 R7, R7, 0x10, RZ ;  /* 0x0000001007077824 */ /* 0x000fe200078e00ff */
[----:B------:R-:W-:-:S04]  /*00c0*/  LOP3.LUT R6, R6, 0x3c, RZ, 0xc0, !PT ;  /* 0x0000003c06067812 */ /* 0x000fc800078ec0ff */
[----:B------:R-:W-:Y:S02]  /*00d0*/  IADD3 R6, R6, R0, -R9 ;  /* 0x0000000006067210 */ /* 0x000fe40007ffe809 */
[----:B------:R-:W-:-:S05]  /*00e0*/  LOP3.LUT R7, R7, 0xffffffc0, RZ, 0xc0, !PT ;  /* 0xffffffc007077812 */ /* 0x000fca00078ec0ff */
[----:B------:R-:W-:Y:S02]  /*00f0*/  IMAD.IADD R7, R6, 0x1, R7 ;  /* 0x0000000106077824 */ /* 0x000fe400078e0207 */
[----:B------:R-:W-:Y:S02]  /*0100*/  IMAD.MOV.U32 R6, RZ, RZ, RZ ;  /* 0x000000ffff067224 */ /* 0x000fe400078e00ff */
[----:B--2---:R-:W-:Y:S01]  /*0110*/  IMAD.WIDE R4, R7, 0x4, R4 ;  /* 0x0000000407047825 */ /* 0x004fe200078e0204 */
[----:B------:R-:W-:-:S04]  /*0120*/  LOP3.LUT R7, R8, 0x3, RZ, 0xc0, !PT ;  /* 0x0000000308077812 */ /* 0x000fc800078ec0ff */
[----:B------:R1:W2:Y:S01]  /*0130*/  @!P0 LDG.E R6, desc[UR4][R4.64] ;  /* 0x0000000404068981 */ /* 0x0002a2000c1e1900 */
[----:B----4-:R-:W-:-:S06]  /*0140*/  IMAD.WIDE.U32 R2, R7, 0x4, R2 ;  /* 0x0000000407027825 */ /* 0x010fcc00078e0002 */
[----:B------:R-:W3:Y:S01]  /*0150*/  LDG.E.EL R2, desc[UR4][R2.64] ;  /* 0x0000000402027981 */ /* 0x000ee2000c2e1900 */
[----:B-1----:R-:W1:Y:S01]  /*0160*/  LDC.64 R4, c[0x0][0x220] ;  /* 0x00008800ff047b82 */ /* 0x002e620000000a00 */
[----:B--2---:R-:W-:-:S05]  /*0170*/  SEL R7, R6, RZ, !P0 ;  /* 0x000000ff06077207 */ /* 0x004fca0004000000 */
[----:B---3--:R-:W-:-:S05]  /*0180*/  FMUL R7, R2, R7 ;  /* 0x0000000702077220 */ /* 0x008fca0000400000 */
[----:B------:R-:W-:-:S05]  /*0190*/  FSEL R7, R7, RZ, !P0 ;  /* 0x000000ff07077208 */ /* 0x000fca0004000000 */
[----:B------:R-:W2:Y:S02]  /*01a0*/  SHFL.BFLY PT, R6, R7, 0x8, 0x1f ;  /* 0x0d001f0007067f89 */ /* 0x000ea400000e0000 */
[----:B--2---:R-:W-:-:S05]  /*01b0*/  FADD R6, R7, R6 ;  /* 0x0000000607067221 */ /* 0x004fca0000000000 */
[----:B------:R-:W2:Y:S02]  /*01c0*/  SHFL.BFLY PT, R9, R6, 0x4, 0x1f ;  /* 0x0c801f0006097f89 */ /* 0x000ea400000e0000 */
[----:B--2---:R-:W-:-:S05]  /*01d0*/  FADD R9, R6, R9 ;  /* 0x0000000906097221 */ /* 0x004fca0000000000 */
[----:B------:R-:W2:Y:S01]  /*01e0*/  SHFL.BFLY PT, R10, R9, 0x2, 0x1f ;  /* 0x0c401f00090a7f89 */ /* 0x000ea200000e0000 */
[----:B------:R-:W-:-:S04]  /*01f0*/  LOP3.LUT P0, RZ, R8, 0x3f, RZ, 0xc0, !PT ;  /* 0x0000003f08ff7812 */ /* 0x000fc8000780c0ff */
[----:B------:R-:W-:Y:S01]  /*0200*/  ISETP.LT.AND P0, PT, R0, 0x10, !P0 ;  /* 0x000000100000780c */ /* 0x000fe20004701270 */
[----:B--2---:R-:W-:-:S05]  /*0210*/  FADD R10, R9, R10 ;  /* 0x0000000a090a7221 */ /* 0x004fca0000000000 */
[----:B------:R-:W2:Y:S01]  /*0220*/  SHFL.BFLY PT, R11, R10, 0x1, 0x1f ;  /* 0x0c201f000a0b7f89 */ /* 0x000ea200000e0000 */
[----:B-1----:R-:W-:-:S04]  /*0230*/  IMAD.WIDE R2, R0, 0x4, R4 ;  /* 0x0000000400027825 */ /* 0x002fc800078e0204 */
[----:B--2---:R-:W-:Y:S02]  /*0240*/  FADD R11, R10, R11 ;  /* 0x0000000b0a0b7221 */ /* 0x004fe40000000000 */
[----:B------:R-:W-:Y:S05]  /*0250*/  @!P0 EXIT ;  /* 0x000000000000894d */ /* 0x000fea0003800000 */
[----:B------:R-:W-:Y:S01]  /*0260*/  STG.E desc[UR4][R2.64], R11 ;  /* 0x0000000b02007986 */ /* 0x000fe2000c101904 */
[----:B------:R-:W-:Y:S05]  /*0270*/  EXIT ;  /* 0x000000000000794d */ /* 0x000fea0003800000 */
.L_x_0:
[----:B------:R-:W-:-:S00]  /*0280*/  BRA `(.L_x_0) ;  /* 0xfffffffc00fc7947 */ /* 0x000fc0000383ffff */
[----:B------:R-:W-:-:S00]  /*0290*/  NOP ;  /* 0x0000000000007918 */ /* 0x000fc00000000000 */
        /* <DEDUP_REMOVED lines=14> */
.L_x_1:


//--------------------- .nv.constant0.triton_per_fused_mul_sum_1 --------------------------
	.section	.nv.constant0.triton_per_fused_mul_sum_1,"a",@progbits
	.sectionflags	@""
	.align	4
.nv.constant0.triton_per_fused_mul_sum_1:
	.zero		560
